//
// Generated by NVIDIA NVVM Compiler
//
// Compiler Build ID: CL-36424714
// Cuda compilation tools, release 13.0, V13.0.88
// Based on NVVM 20.0.0
//

.version 9.0
.target sm_100
.address_size 64

	// .globl	_Z8GPuEulerPfffif

.visible .entry _Z8GPuEulerPfffif(
	.param .u64 .ptr .align 1 _Z8GPuEulerPfffif_param_0,
	.param .f32 _Z8GPuEulerPfffif_param_1,
	.param .f32 _Z8GPuEulerPfffif_param_2,
	.param .u32 _Z8GPuEulerPfffif_param_3,
	.param .f32 _Z8GPuEulerPfffif_param_4
)
{
	.reg .pred 	%p<7>;
	.reg .b32 	%r<25>;
	.reg .b32 	%f<54>;
	.reg .b64 	%rd<5>;

	ld.param.u64 	%rd2, [_Z8GPuEulerPfffif_param_0];
	ld.param.f32 	%f8, [_Z8GPuEulerPfffif_param_1];
	ld.param.f32 	%f53, [_Z8GPuEulerPfffif_param_2];
	ld.param.u32 	%r12, [_Z8GPuEulerPfffif_param_3];
	ld.param.f32 	%f10, [_Z8GPuEulerPfffif_param_4];
	mov.u32 	%r13, %tid.x;
	mov.u32 	%r14, %ntid.x;
	mov.u32 	%r15, %ctaid.x;
	mad.lo.s32 	%r1, %r14, %r15, %r13;
	setp.ge.s32 	%p1, %r1, %r12;
	@%p1 bra 	$L__BB0_9;
	cvta.to.global.u64 	%rd3, %rd2;
	mul.wide.s32 	%rd4, %r1, 4;
	add.s64 	%rd1, %rd3, %rd4;
	st.global.f32 	[%rd1], %f53;
	setp.lt.s32 	%p2, %r1, 1;
	@%p2 bra 	$L__BB0_9;
	and.b32  	%r2, %r1, 3;
	setp.lt.u32 	%p3, %r1, 4;
	mov.b32 	%r24, 0;
	@%p3 bra 	$L__BB0_5;
	and.b32  	%r24, %r1, 2147483644;
	mov.b32 	%r21, 0;
$L__BB0_4:
	cvt.rn.f32.u32 	%f12, %r21;
	fma.rn.f32 	%f13, %f10, %f12, %f8;
	mul.f32 	%f14, %f13, 0f41100000;
	mul.f32 	%f15, %f13, %f14;
	mul.f32 	%f16, %f13, 0f40800000;
	sub.f32 	%f17, %f15, %f16;
	add.f32 	%f18, %f17, 0f40A00000;
	fma.rn.f32 	%f19, %f10, %f18, %f53;
	add.s32 	%r18, %r21, 1;
	cvt.rn.f32.u32 	%f20, %r18;
	fma.rn.f32 	%f21, %f10, %f20, %f8;
	mul.f32 	%f22, %f21, 0f41100000;
	mul.f32 	%f23, %f21, %f22;
	mul.f32 	%f24, %f21, 0f40800000;
	sub.f32 	%f25, %f23, %f24;
	add.f32 	%f26, %f25, 0f40A00000;
	fma.rn.f32 	%f27, %f10, %f26, %f19;
	add.s32 	%r19, %r21, 2;
	cvt.rn.f32.u32 	%f28, %r19;
	fma.rn.f32 	%f29, %f10, %f28, %f8;
	mul.f32 	%f30, %f29, 0f41100000;
	mul.f32 	%f31, %f29, %f30;
	mul.f32 	%f32, %f29, 0f40800000;
	sub.f32 	%f33, %f31, %f32;
	add.f32 	%f34, %f33, 0f40A00000;
	fma.rn.f32 	%f35, %f10, %f34, %f27;
	add.s32 	%r20, %r21, 3;
	cvt.rn.f32.u32 	%f36, %r20;
	fma.rn.f32 	%f37, %f10, %f36, %f8;
	mul.f32 	%f38, %f37, 0f41100000;
	mul.f32 	%f39, %f37, %f38;
	mul.f32 	%f40, %f37, 0f40800000;
	sub.f32 	%f41, %f39, %f40;
	add.f32 	%f42, %f41, 0f40A00000;
	fma.rn.f32 	%f53, %f10, %f42, %f35;
	add.s32 	%r21, %r21, 4;
	setp.ne.s32 	%p4, %r21, %r24;
	@%p4 bra 	$L__BB0_4;
$L__BB0_5:
	setp.eq.s32 	%p5, %r2, 0;
	@%p5 bra 	$L__BB0_8;
	neg.s32 	%r23, %r2;
$L__BB0_7:
	.pragma "nounroll";
	cvt.rn.f32.u32 	%f43, %r24;
	fma.rn.f32 	%f44, %f10, %f43, %f8;
	mul.f32 	%f45, %f44, 0f41100000;
	mul.f32 	%f46, %f44, 0fC0800000;
	fma.rn.f32 	%f47, %f44, %f45, %f46;
	add.f32 	%f48, %f47, 0f40A00000;
	fma.rn.f32 	%f53, %f10, %f48, %f53;
	add.s32 	%r24, %r24, 1;
	add.s32 	%r23, %r23, 1;
	setp.ne.s32 	%p6, %r23, 0;
	@%p6 bra 	$L__BB0_7;
$L__BB0_8:
	st.global.f32 	[%rd1], %f53;
$L__BB0_9:
	ret;

}


// ===== COMPILED SASS (sm_100) =====

	.target	sm_100

	.elftype	@"ET_EXEC"


//--------------------- .note.nv.tkinfo           --------------------------
	.section	.note.nv.tkinfo,"",@"SHT_NOTE"
	.sectionflags	@"SHF_NOTE_NV_TKINFO"
	.tkinfo
        /*0018*/ 	.word	0x00000002
        /*0030*/ 	.string	""
        /*0030*/ 	.string	"ptxas"
        /*0030*/ 	.string	"Cuda compilation tools, release 13.0, V13.0.88"
        /*0030*/ 	.string	"Build cuda_13.0.r13.0/compiler.36424714_0"
        /*0030*/ 	.string	"-arch sm_100 -m 64 "



//--------------------- .note.nv.cuinfo           --------------------------
	.section	.note.nv.cuinfo,"",@"SHT_NOTE"
	.sectionflags	@"SHF_NOTE_NV_CUINFO"
        /*0018*/ 	.short	0x0002
        /*001a*/ 	.short	0x0064
        /*001c*/ 	.short	0x0082
	.zero		2


//--------------------- .nv.info                  --------------------------
	.section	.nv.info,"",@"SHT_CUDA_INFO"
	.align	4


	//----- nvinfo : EIATTR_REGCOUNT
	.align		4
        /*0000*/ 	.byte	0x04, 0x2f
        /*0002*/ 	.short	(.L_1 - .L_0)
	.align		4
.L_0:
        /*0004*/ 	.word	index@(_Z8GPuEulerPfffif)
        /*0008*/ 	.word	0x00000016


	//----- nvinfo : EIATTR_FRAME_SIZE
	.align		4
.L_1:
        /*000c*/ 	.byte	0x04, 0x11
        /*000e*/ 	.short	(.L_3 - .L_2)
	.align		4
.L_2:
        /*0010*/ 	.word	index@(_Z8GPuEulerPfffif)
        /*0014*/ 	.word	0x00000000


	//----- nvinfo : EIATTR_MIN_STACK_SIZE
	.align		4
.L_3:
        /*0018*/ 	.byte	0x04, 0x12
        /*001a*/ 	.short	(.L_5 - .L_4)
	.align		4
.L_4:
        /*001c*/ 	.word	index@(_Z8GPuEulerPfffif)
        /*0020*/ 	.word	0x00000000
.L_5:


//--------------------- .nv.compat                --------------------------
	.section	.nv.compat,"",@"SHT_CUDA_COMPAT_INFO"
	.align	4
        /*0000*/ 	.byte	0x02, 0x09, 0x00, 0x00, 0x02, 0x02, 0x01, 0x00, 0x02, 0x05, 0x05, 0x00, 0x03, 0x07, 0x01, 0x01
        /*0010*/ 	.byte	0x02, 0x03, 0x00, 0x00, 0x02, 0x06, 0x01, 0x00, 0x04, 0x0b, 0x08, 0x00, 0x09, 0x00, 0x00, 0x00
        /*0020*/ 	.byte	0x00, 0x00, 0x00, 0x00


//--------------------- .nv.info._Z8GPuEulerPfffif --------------------------
	.section	.nv.info._Z8GPuEulerPfffif,"",@"SHT_CUDA_INFO"
	.sectionflags	@""
	.align	4


	//----- nvinfo : EIATTR_CUDA_API_VERSION
	.align		4
        /*0000*/ 	.byte	0x04, 0x37
        /*0002*/ 	.short	(.L_7 - .L_6)
.L_6:
        /*0004*/ 	.word	0x00000082


	//----- nvinfo : EIATTR_KPARAM_INFO
	.align		4
.L_7:
        /*0008*/ 	.byte	0x04, 0x17
        /*000a*/ 	.short	(.L_9 - .L_8)
.L_8:
        /*000c*/ 	.word	0x00000000
        /*0010*/ 	.short	0x0004
        /*0012*/ 	.short	0x0014
        /*0014*/ 	.byte	0x00, 0xf0, 0x11, 0x00


	//----- nvinfo : EIATTR_KPARAM_INFO
	.align		4
.L_9:
        /*0018*/ 	.byte	0x04, 0x17
        /*001a*/ 	.short	(.L_11 - .L_10)
.L_10:
        /*001c*/ 	.word	0x00000000
        /*0020*/ 	.short	0x0003
        /*0022*/ 	.short	0x0010
        /*0024*/ 	.byte	0x00, 0xf0, 0x11, 0x00


	//----- nvinfo : EIATTR_KPARAM_INFO
	.align		4
.L_11:
        /*0028*/ 	.byte	0x04, 0x17
        /*002a*/ 	.short	(.L_13 - .L_12)
.L_12:
        /*002c*/ 	.word	0x00000000
        /*0030*/ 	.short	0x0002
        /*0032*/ 	.short	0x000c
        /*0034*/ 	.byte	0x00, 0xf0, 0x11, 0x00


	//----- nvinfo : EIATTR_KPARAM_INFO
	.align		4
.L_13:
        /*0038*/ 	.byte	0x04, 0x17
        /*003a*/ 	.short	(.L_15 - .L_14)
.L_14:
        /*003c*/ 	.word	0x00000000
        /*0040*/ 	.short	0x0001
        /*0042*/ 	.short	0x0008
        /*0044*/ 	.byte	0x00, 0xf0, 0x11, 0x00


	//----- nvinfo : EIATTR_KPARAM_INFO
	.align		4
.L_15:
        /*0048*/ 	.byte	0x04, 0x17
        /*004a*/ 	.short	(.L_17 - .L_16)
.L_16:
        /*004c*/ 	.word	0x00000000
        /*0050*/ 	.short	0x0000
        /*0052*/ 	.short	0x0000
        /*0054*/ 	.byte	0x00, 0xf5, 0x21, 0x00


	//----- nvinfo : EIATTR_SPARSE_MMA_MASK
	.align		4
.L_17:
        /*0058*/ 	.byte	0x03, 0x50
        /*005a*/ 	.short	0x0000


	//----- nvinfo : EIATTR_MAXREG_COUNT
	.align		4
        /*005c*/ 	.byte	0x03, 0x1b
        /*005e*/ 	.short	0x00ff


	//----- nvinfo : EIATTR_MERCURY_ISA_VERSION
	.align		4
        /*0060*/ 	.byte	0x03, 0x5f
        /*0062*/ 	.short	0x0101


	//----- nvinfo : EIATTR_VRC_CTA_INIT_COUNT
	.align		4
        /*0064*/ 	.byte	0x02, 0x4a
	.zero		1
	.zero		1


	//----- nvinfo : EIATTR_EXIT_INSTR_OFFSETS
	.align		4
        /*0068*/ 	.byte	0x04, 0x1c
        /*006a*/ 	.short	(.L_19 - .L_18)


	//   ....[0]....
.L_18:
        /*006c*/ 	.word	0x00000070


	//   ....[1]....
        /*0070*/ 	.word	0x000000e0


	//   ....[2]....
        /*0074*/ 	.word	0x00000500


	//----- nvinfo : EIATTR_CRS_STACK_SIZE
	.align		4
.L_19:
        /*0078*/ 	.byte	0x04, 0x1e
        /*007a*/ 	.short	(.L_21 - .L_20)
.L_20:
        /*007c*/ 	.word	0x00000000


	//----- nvinfo : EIATTR_CBANK_PARAM_SIZE
	.align		4
.L_21:
        /*0080*/ 	.byte	0x03, 0x19
        /*0082*/ 	.short	0x0018


	//----- nvinfo : EIATTR_PARAM_CBANK
	.align		4
        /*0084*/ 	.byte	0x04, 0x0a
        /*0086*/ 	.short	(.L_23 - .L_22)
	.align		4
.L_22:
        /*0088*/ 	.word	index@(.nv.constant0._Z8GPuEulerPfffif)
        /*008c*/ 	.short	0x0380
        /*008e*/ 	.short	0x0018


	//----- nvinfo : EIATTR_SW_WAR
	.align		4
.L_23:
        /*0090*/ 	.byte	0x04, 0x36
        /*0092*/ 	.short	(.L_25 - .L_24)
.L_24:
        /*0094*/ 	.word	0x00000008
.L_25:


//--------------------- .nv.callgraph             --------------------------
	.section	.nv.callgraph,"",@"SHT_CUDA_CALLGRAPH"
	.align	4
	.sectionentsize	8
	.align		4
        /*0000*/ 	.word	0x00000000
	.align		4
        /*0004*/ 	.word	0xffffffff
	.align		4
        /*0008*/ 	.word	0x00000000
	.align		4
        /*000c*/ 	.word	0xfffffffe
	.align		4
        /*0010*/ 	.word	0x00000000
	.align		4
        /*0014*/ 	.word	0xfffffffd
	.align		4
        /*0018*/ 	.word	0x00000000
	.align		4
        /*001c*/ 	.word	0xfffffffc


//--------------------- .text._Z8GPuEulerPfffif   --------------------------
	.section	.text._Z8GPuEulerPfffif,"ax",@progbits
	.align	128
        .global         _Z8GPuEulerPfffif
        .type           _Z8GPuEulerPfffif,@function
        .size           _Z8GPuEulerPfffif,(.L_x_7 - _Z8GPuEulerPfffif)
        .other          _Z8GPuEulerPfffif,@"STO_CUDA_ENTRY STV_DEFAULT"
_Z8GPuEulerPfffif:
.text._Z8GPuEulerPfffif:
[----:B------:R-:W-:Y:S01]  /*0000*/  LDC R1, c[0x0][0x37c] ;  /* 0x0000df00ff017b82 */ /* 0x000fe20000000800 */
[----:B------:R-:W0:Y:S01]  /*0010*/  S2R R7, SR_TID.X ;  /* 0x0000000000077919 */ /* 0x000e220000002100 */
[----:B------:R-:W0:Y:S01]  /*0020*/  LDCU UR4, c[0x0][0x360] ;  /* 0x00006c00ff0477ac */ /* 0x000e220008000800 */
[----:B------:R-:W0:Y:S01]  /*0030*/  S2R R0, SR_CTAID.X ;  /* 0x0000000000007919 */ /* 0x000e220000002500 */
[----:B------:R-:W1:Y:S01]  /*0040*/  LDCU UR5, c[0x0][0x390] ;  /* 0x00007200ff0577ac */ /* 0x000e620008000800 */
[----:B0-----:R-:W-:-:S05]  /*0050*/  IMAD R7, R0, UR4, R7 ;  /* 0x0000000400077c24 */ /* 0x001fca000f8e0207 */
[----:B-1----:R-:W-:-:S13]  /*0060*/  ISETP.GE.AND P0, PT, R7, UR5, PT ;  /* 0x0000000507007c0c */ /* 0x002fda000bf06270 */
[----:B------:R-:W-:Y:S05]  /*0070*/  @P0 EXIT ;  /* 0x000000000000094d */ /* 0x000fea0003800000 */
[----:B------:R-:W0:Y:S01]  /*0080*/  LDC.64 R2, c[0x0][0x380] ;  /* 0x0000e000ff027b82 */ /* 0x000e220000000a00 */
[----:B------:R-:W1:Y:S01]  /*0090*/  LDCU.64 UR4, c[0x0][0x358] ;  /* 0x00006b00ff0477ac */ /* 0x000e620008000a00 */
[----:B------:R-:W-:-:S06]  /*00a0*/  ISETP.GE.AND P0, PT, R7, 0x1, PT ;  /* 0x000000010700780c */ /* 0x000fcc0003f06270 */
[----:B------:R-:W1:Y:S01]  /*00b0*/  LDC R5, c[0x0][0x38c] ;  /* 0x0000e300ff057b82 */ /* 0x000e620000000800 */
[----:B0-----:R-:W-:-:S05]  /*00c0*/  IMAD.WIDE R2, R7, 0x4, R2 ;  /* 0x0000000407027825 */ /* 0x001fca00078e0202 */
[----:B-1----:R0:W-:Y:S01]  /*00d0*/  STG.E desc[UR4][R2.64], R5 ;  /* 0x0000000502007986 */ /* 0x0021e2000c101904 */
[----:B------:R-:W-:Y:S05]  /*00e0*/  @!P0 EXIT ;  /* 0x000000000000894d */ /* 0x000fea0003800000 */
[----:B------:R-:W1:Y:S01]  /*00f0*/  LDCU UR7, c[0x0][0x38c] ;  /* 0x00007180ff0777ac */ /* 0x000e620008000800 */
[C---:B------:R-:W-:Y:S01]  /*0100*/  ISETP.GE.U32.AND P1, PT, R7.reuse, 0x4, PT ;  /* 0x000000040700780c */ /* 0x040fe20003f26070 */
[----:B------:R-:W-:Y:S01]  /*0110*/  BSSY.RECONVERGENT B0, `(.L_x_0) ;  /* 0x000002c000007945 */ /* 0x000fe20003800200 */
[----:B------:R-:W-:Y:S01]  /*0120*/  LOP3.LUT R0, R7, 0x3, RZ, 0xc0, !PT ;  /* 0x0000000307007812 */ /* 0x000fe200078ec0ff */
[----:B------:R-:W2:Y:S01]  /*0130*/  LDCU UR6, c[0x0][0x394] ;  /* 0x00007280ff0677ac */ /* 0x000ea20008000800 */
[----:B------:R-:W-:Y:S02]  /*0140*/  HFMA2 R4, -RZ, RZ, 0, 0 ;  /* 0x00000000ff047431 */ /* 0x000fe400000001ff */
[----:B------:R-:W-:Y:S02]  /*0150*/  ISETP.NE.AND P0, PT, R0, RZ, PT ;  /* 0x000000ff0000720c */ /* 0x000fe40003f05270 */
[----:B-1----:R-:W-:-:S05]  /*0160*/  MOV R9, UR7 ;  /* 0x0000000700097c02 */ /* 0x002fca0008000f00 */
[----:B------:R-:W-:Y:S06]  /*0170*/  @!P1 BRA `(.L_x_1) ;  /* 0x0000000000949947 */ /* 0x000fec0003800000 */
[----:B0-----:R-:W0:Y:S01]  /*0180*/  LDC R5, c[0x0][0x388] ;  /* 0x0000e200ff057b82 */ /* 0x001e220000000800 */
[----:B------:R-:W-:Y:S02]  /*0190*/  LOP3.LUT R4, R7, 0x7ffffffc, RZ, 0xc0, !PT ;  /* 0x7ffffffc07047812 */ /* 0x000fe400078ec0ff */
[----:B------:R-:W-:-:S07]  /*01a0*/  MOV R7, RZ ;  /* 0x000000ff00077202 */ /* 0x000fce0000000f00 */
.L_x_2:
[----:B------:R-:W-:Y:S02]  /*01b0*/  I2FP.F32.U32 R6, R7 ;  /* 0x0000000700067245 */ /* 0x000fe40000201000 */
[C---:B------:R-:W-:Y:S02]  /*01c0*/  IADD3 R8, PT, PT, R7.reuse, 0x1, RZ ;  /* 0x0000000107087810 */ /* 0x040fe40007ffe0ff */
[C---:B------:R-:W-:Y:S01]  /*01d0*/  IADD3 R11, PT, PT, R7.reuse, 0x3, RZ ;  /* 0x00000003070b7810 */ /* 0x040fe20007ffe0ff */
[--C-:B0-2---:R-:W-:Y:S01]  /*01e0*/  FFMA R6, R6, UR6, R5.reuse ;  /* 0x0000000606067c23 */ /* 0x105fe20008000005 */
[C---:B------:R-:W-:Y:S02]  /*01f0*/  IADD3 R10, PT, PT, R7.reuse, 0x2, RZ ;  /* 0x00000002070a7810 */ /* 0x040fe40007ffe0ff */
[----:B------:R-:W-:Y:S01]  /*0200*/  I2FP.F32.U32 R8, R8 ;  /* 0x0000000800087245 */ /* 0x000fe20000201000 */
[C---:B------:R-:W-:Y:S01]  /*0210*/  FMUL R13, R6.reuse, 4 ;  /* 0x40800000060d7820 */ /* 0x040fe20000400000 */
[----:B------:R-:W-:Y:S01]  /*0220*/  I2FP.F32.U32 R12, R11 ;  /* 0x0000000b000c7245 */ /* 0x000fe20000201000 */
[----:B------:R-:W-:Y:S01]  /*0230*/  FMUL R11, R6, 9 ;  /* 0x41100000060b7820 */ /* 0x000fe20000400000 */
[----:B------:R-:W-:Y:S01]  /*0240*/  I2FP.F32.U32 R10, R10 ;  /* 0x0000000a000a7245 */ /* 0x000fe20000201000 */
[----:B------:R-:W-:Y:S01]  /*0250*/  FFMA R8, R8, UR6, R5 ;  /* 0x0000000608087c23 */ /* 0x000fe20008000005 */
[----:B------:R-:W-:Y:S01]  /*0260*/  IADD3 R7, PT, PT, R7, 0x4, RZ ;  /* 0x0000000407077810 */ /* 0x000fe20007ffe0ff */
[----:B------:R-:W-:Y:S01]  /*0270*/  FFMA R11, R6, R11, -R13 ;  /* 0x0000000b060b7223 */ /* 0x000fe2000000080d */
[--C-:B------:R-:W-:Y:S01]  /*0280*/  FFMA R12, R12, UR6, R5.reuse ;  /* 0x000000060c0c7c23 */ /* 0x100fe20008000005 */
[C---:B------:R-:W-:Y:S01]  /*0290*/  FMUL R15, R8.reuse, 9 ;  /* 0x41100000080f7820 */ /* 0x040fe20000400000 */
[----:B------:R-:W-:Y:S01]  /*02a0*/  FMUL R17, R8, 4 ;  /* 0x4080000008117820 */ /* 0x000fe20000400000 */
[----:B------:R-:W-:Y:S01]  /*02b0*/  FFMA R10, R10, UR6, R5 ;  /* 0x000000060a0a7c23 */ /* 0x000fe20008000005 */
[----:B------:R-:W-:Y:S01]  /*02c0*/  FADD R6, R11, 5 ;  /* 0x40a000000b067421 */ /* 0x000fe20000000000 */
[----:B------:R-:W-:Y:S01]  /*02d0*/  ISETP.NE.AND P1, PT, R7, R4, PT ;  /* 0x000000040700720c */ /* 0x000fe20003f25270 */
[----:B------:R-:W-:Y:S01]  /*02e0*/  FFMA R15, R8, R15, -R17 ;  /* 0x0000000f080f7223 */ /* 0x000fe20000000811 */
[C---:B------:R-:W-:Y:S01]  /*02f0*/  FMUL R13, R10.reuse, 9 ;  /* 0x411000000a0d7820 */ /* 0x040fe20000400000 */
[----:B------:R-:W-:Y:S01]  /*0300*/  FMUL R11, R10, 4 ;  /* 0x408000000a0b7820 */ /* 0x000fe20000400000 */
[C---:B------:R-:W-:Y:S01]  /*0310*/  FMUL R17, R12.reuse, 9 ;  /* 0x411000000c117820 */ /* 0x040fe20000400000 */
[----:B------:R-:W-:Y:S01]  /*0320*/  FMUL R19, R12, 4 ;  /* 0x408000000c137820 */ /* 0x000fe20000400000 */
[----:B------:R-:W-:Y:S01]  /*0330*/  FFMA R6, R6, UR6, R9 ;  /* 0x0000000606067c23 */ /* 0x000fe20008000009 */
[----:B------:R-:W-:Y:S01]  /*0340*/  FADD R15, R15, 5 ;  /* 0x40a000000f0f7421 */ /* 0x000fe20000000000 */
[----:B------:R-:W-:Y:S01]  /*0350*/  FFMA R11, R10, R13, -R11 ;  /* 0x0000000d0a0b7223 */ /* 0x000fe2000000080b */
[----:B------:R-:W-:-:S02]  /*0360*/  FFMA R17, R12, R17, -R19 ;  /* 0x000000110c117223 */ /* 0x000fc40000000813 */
[----:B------:R-:W-:Y:S01]  /*0370*/  FFMA R6, R15, UR6, R6 ;  /* 0x000000060f067c23 */ /* 0x000fe20008000006 */
[----:B------:R-:W-:Y:S01]  /*0380*/  FADD R11, R11, 5 ;  /* 0x40a000000b0b7421 */ /* 0x000fe20000000000 */
[----:B------:R-:W-:-:S03]  /*0390*/  FADD R17, R17, 5 ;  /* 0x40a0000011117421 */ /* 0x000fc60000000000 */
[----:B------:R-:W-:-:S04]  /*03a0*/  FFMA R6, R11, UR6, R6 ;  /* 0x000000060b067c23 */ /* 0x000fc80008000006 */
[----:B------:R-:W-:Y:S01]  /*03b0*/  FFMA R9, R17, UR6, R6 ;  /* 0x0000000611097c23 */ /* 0x000fe20008000006 */
[----:B------:R-:W-:Y:S06]  /*03c0*/  @P1 BRA `(.L_x_2) ;  /* 0xfffffffc00781947 */ /* 0x000fec000383ffff */
.L_x_1:
[----:B--2---:R-:W-:Y:S05]  /*03d0*/  BSYNC.RECONVERGENT B0 ;  /* 0x0000000000007941 */ /* 0x004fea0003800200 */
.L_x_0:
[----:B------:R-:W-:Y:S04]  /*03e0*/  BSSY.RECONVERGENT B0, `(.L_x_3) ;  /* 0x0000010000007945 */ /* 0x000fe80003800200 */
[----:B------:R-:W-:Y:S05]  /*03f0*/  @!P0 BRA `(.L_x_4) ;  /* 0x0000000000388947 */ /* 0x000fea0003800000 */
[----:B------:R-:W1:Y:S01]  /*0400*/  LDC R10, c[0x0][0x394] ;  /* 0x0000e500ff0a7b82 */ /* 0x000e620000000800 */
[----:B------:R-:W-:-:S07]  /*0410*/  IADD3 R0, PT, PT, -R0, RZ, RZ ;  /* 0x000000ff00007210 */ /* 0x000fce0007ffe1ff */
[----:B------:R-:W2:Y:S02]  /*0420*/  LDC R12, c[0x0][0x388] ;  /* 0x0000e200ff0c7b82 */ /* 0x000ea40000000800 */
.L_x_5:
[----:B0-----:R-:W-:Y:S02]  /*0430*/  I2FP.F32.U32 R5, R4 ;  /* 0x0000000400057245 */ /* 0x001fe40000201000 */
[----:B------:R-:W-:Y:S02]  /*0440*/  IADD3 R0, PT, PT, R0, 0x1, RZ ;  /* 0x0000000100007810 */ /* 0x000fe40007ffe0ff */
[----:B------:R-:W-:Y:S01]  /*0450*/  IADD3 R4, PT, PT, R4, 0x1, RZ ;  /* 0x0000000104047810 */ /* 0x000fe20007ffe0ff */
[----:B-12---:R-:W-:Y:S01]  /*0460*/  FFMA R5, R5, R10, R12 ;  /* 0x0000000a05057223 */ /* 0x006fe2000000000c */
[----:B------:R-:W-:-:S03]  /*0470*/  ISETP.NE.AND P0, PT, R0, RZ, PT ;  /* 0x000000ff0000720c */ /* 0x000fc60003f05270 */
[C---:B------:R-:W-:Y:S01]  /*0480*/  FMUL R6, R5.reuse, 9 ;  /* 0x4110000005067820 */ /* 0x040fe20000400000 */
[----:B------:R-:W-:-:S04]  /*0490*/  FMUL R8, R5, -4 ;  /* 0xc080000005087820 */ /* 0x000fc80000400000 */
[----:B------:R-:W-:-:S04]  /*04a0*/  FFMA R6, R5, R6, R8 ;  /* 0x0000000605067223 */ /* 0x000fc80000000008 */
[----:B------:R-:W-:-:S04]  /*04b0*/  FADD R6, R6, 5 ;  /* 0x40a0000006067421 */ /* 0x000fc80000000000 */
[----:B------:R-:W-:Y:S01]  /*04c0*/  FFMA R9, R6, R10, R9 ;  /* 0x0000000a06097223 */ /* 0x000fe20000000009 */
[----:B------:R-:W-:Y:S06]  /*04d0*/  @P0 BRA `(.L_x_5) ;  /* 0xfffffffc00d40947 */ /* 0x000fec000383ffff */
.L_x_4:
[----:B------:R-:W-:Y:S05]  /*04e0*/  BSYNC.RECONVERGENT B0 ;  /* 0x0000000000007941 */ /* 0x000fea0003800200 */
.L_x_3:
[----:B------:R-:W-:Y:S01]  /*04f0*/  STG.E desc[UR4][R2.64], R9 ;  /* 0x0000000902007986 */ /* 0x000fe2000c101904 */
[----:B------:R-:W-:Y:S05]  /*0500*/  EXIT ;  /* 0x000000000000794d */ /* 0x000fea0003800000 */
.L_x_6:
[----:B------:R-:W-:-:S00]  /*0510*/  BRA `(.L_x_6) ;  /* 0xfffffffc00fc7947 */ /* 0x000fc0000383ffff */
[----:B------:R-:W-:-:S00]  /*0520*/  NOP ;  /* 0x0000000000007918 */ /* 0x000fc00000000000 */
        /* <DEDUP_REMOVED lines=13> */
.L_x_7:


//--------------------- .nv.shared.reserved.0     --------------------------
	.section	.nv.shared.reserved.0,"aw",@nobits
	.weak		__nv_reservedSMEM_offset_0_alias
	.size		__nv_reservedSMEM_offset_0_alias, 0, 64
	.other		__nv_reservedSMEM_offset_0_alias,@"STO_CUDA_RESERVED_SHARED STV_DEFAULT"
__nv_reservedSMEM_offset_0_alias:
	.zero		0
	.zero		64


//--------------------- .nv.constant0._Z8GPuEulerPfffif --------------------------
	.section	.nv.constant0._Z8GPuEulerPfffif,"a",@progbits
	.sectionflags	@""
	.align	4
.nv.constant0._Z8GPuEulerPfffif:
	.zero		920


//--------------------- SYMBOLS --------------------------

	.type		.nv.reservedSmem.offset0,@object
	.size		.nv.reservedSmem.offset0,0x4
